	.headerflags	@"EF_CUDA_TEXMODE_UNIFIED EF_CUDA_64BIT_ADDRESS EF_CUDA_ACCELERATORS EF_CUDA_SM90 EF_CUDA_VIRTUAL_SM(EF_CUDA_SM90)"
	.elftype	@"ET_EXEC"


//--------------------- .nv.info                  --------------------------
	.section	.nv.info,"",@"SHT_CUDA_INFO"
	.align	4


	//----- nvinfo : EIATTR_REGCOUNT
	.align		4
        /*0000*/ 	.byte	0x04, 0x2f
        /*0002*/ 	.short	(.L_3 - .L_2)
	.align		4
.L_2:
        /*0004*/ 	.word	index@(triton_poi_fused__native_batch_norm_legit_no_training_add_relu_20)
        /*0008*/ 	.word	0x00000020


	//----- nvinfo : EIATTR_MIN_STACK_SIZE
	.align		4
.L_3:
        /*000c*/ 	.byte	0x04, 0x12
        /*000e*/ 	.short	(.L_5 - .L_4)
	.align		4
.L_4:
        /*0010*/ 	.word	index@(triton_poi_fused__native_batch_norm_legit_no_training_add_relu_20)
        /*0014*/ 	.word	0x00000000


	//----- nvinfo : EIATTR_FRAME_SIZE
	.align		4
.L_5:
        /*0018*/ 	.byte	0x04, 0x11
        /*001a*/ 	.short	(.L_7 - .L_6)
	.align		4
.L_6:
        /*001c*/ 	.word	index@(triton_poi_fused__native_batch_norm_legit_no_training_add_relu_20)
        /*0020*/ 	.word	0x00000000


	//----- nvinfo : EIATTR_MIN_STACK_SIZE
	.align		4
.L_7:
        /*0024*/ 	.byte	0x04, 0x12
        /*0026*/ 	.short	(.L_9 - .L_8)
	.align		4
.L_8:
        /*0028*/ 	.word	index@(triton_poi_fused__native_batch_norm_legit_no_training_add_relu_20)
        /*002c*/ 	.word	0x00000000
.L_9:


//--------------------- .nv.info.triton_poi_fused__native_batch_norm_legit_no_training_add_relu_20 --------------------------
	.section	.nv.info.triton_poi_fused__native_batch_norm_legit_no_training_add_relu_20,"",@"SHT_CUDA_INFO"
	.sectionflags	@""
	.align	4


	//----- nvinfo : EIATTR_CUDA_API_VERSION
	.align		4
        /*0000*/ 	.byte	0x04, 0x37
        /*0002*/ 	.short	(.L_11 - .L_10)
.L_10:
        /*0004*/ 	.word	0x0000007c


	//----- nvinfo : EIATTR_KPARAM_INFO
	.align		4
.L_11:
        /*0008*/ 	.byte	0x04, 0x17
        /*000a*/ 	.short	(.L_13 - .L_12)
.L_12:
        /*000c*/ 	.word	0x00000000
        /*0010*/ 	.short	0x000b
        /*0012*/ 	.short	0x0058
        /*0014*/ 	.byte	0x00, 0xf0, 0x11, 0x00


	//----- nvinfo : EIATTR_KPARAM_INFO
	.align		4
.L_13:
        /*0018*/ 	.byte	0x04, 0x17
        /*001a*/ 	.short	(.L_15 - .L_14)
.L_14:
        /*001c*/ 	.word	0x00000000
        /*0020*/ 	.short	0x000a
        /*0022*/ 	.short	0x0050
        /*0024*/ 	.byte	0x00, 0xf4, 0x21, 0x00


	//----- nvinfo : EIATTR_KPARAM_INFO
	.align		4
.L_15:
        /*0028*/ 	.byte	0x04, 0x17
        /*002a*/ 	.short	(.L_17 - .L_16)
.L_16:
        /*002c*/ 	.word	0x00000000
        /*0030*/ 	.short	0x0009
        /*0032*/ 	.short	0x0048
        /*0034*/ 	.byte	0x00, 0xf4, 0x21, 0x00


	//----- nvinfo : EIATTR_KPARAM_INFO
	.align		4
.L_17:
        /*0038*/ 	.byte	0x04, 0x17
        /*003a*/ 	.short	(.L_19 - .L_18)
.L_18:
        /*003c*/ 	.word	0x00000000
        /*0040*/ 	.short	0x0008
        /*0042*/ 	.short	0x0040
        /*0044*/ 	.byte	0x00, 0xf4, 0x21, 0x00


	//----- nvinfo : EIATTR_KPARAM_INFO
	.align		4
.L_19:
        /*0048*/ 	.byte	0x04, 0x17
        /*004a*/ 	.short	(.L_21 - .L_20)
.L_20:
        /*004c*/ 	.word	0x00000000
        /*0050*/ 	.short	0x0007
        /*0052*/ 	.short	0x0038
        /*0054*/ 	.byte	0x00, 0xf4, 0x21, 0x00


	//----- nvinfo : EIATTR_KPARAM_INFO
	.align		4
.L_21:
        /*0058*/ 	.byte	0x04, 0x17
        /*005a*/ 	.short	(.L_23 - .L_22)
.L_22:
        /*005c*/ 	.word	0x00000000
        /*0060*/ 	.short	0x0006
        /*0062*/ 	.short	0x0030
        /*0064*/ 	.byte	0x00, 0xf4, 0x21, 0x00


	//----- nvinfo : EIATTR_KPARAM_INFO
	.align		4
.L_23:
        /*0068*/ 	.byte	0x04, 0x17
        /*006a*/ 	.short	(.L_25 - .L_24)
.L_24:
        /*006c*/ 	.word	0x00000000
        /*0070*/ 	.short	0x0005
        /*0072*/ 	.short	0x0028
        /*0074*/ 	.byte	0x00, 0xf4, 0x21, 0x00


	//----- nvinfo : EIATTR_KPARAM_INFO
	.align		4
.L_25:
        /*0078*/ 	.byte	0x04, 0x17
        /*007a*/ 	.short	(.L_27 - .L_26)
.L_26:
        /*007c*/ 	.word	0x00000000
        /*0080*/ 	.short	0x0004
        /*0082*/ 	.short	0x0020
        /*0084*/ 	.byte	0x00, 0xf4, 0x21, 0x00


	//----- nvinfo : EIATTR_KPARAM_INFO
	.align		4
.L_27:
        /*0088*/ 	.byte	0x04, 0x17
        /*008a*/ 	.short	(.L_29 - .L_28)
.L_28:
        /*008c*/ 	.word	0x00000000
        /*0090*/ 	.short	0x0003
        /*0092*/ 	.short	0x0018
        /*0094*/ 	.byte	0x00, 0xf4, 0x21, 0x00


	//----- nvinfo : EIATTR_KPARAM_INFO
	.align		4
.L_29:
        /*0098*/ 	.byte	0x04, 0x17
        /*009a*/ 	.short	(.L_31 - .L_30)
.L_30:
        /*009c*/ 	.word	0x00000000
        /*00a0*/ 	.short	0x0002
        /*00a2*/ 	.short	0x0010
        /*00a4*/ 	.byte	0x00, 0xf4, 0x21, 0x00


	//----- nvinfo : EIATTR_KPARAM_INFO
	.align		4
.L_31:
        /*00a8*/ 	.byte	0x04, 0x17
        /*00aa*/ 	.short	(.L_33 - .L_32)
.L_32:
        /*00ac*/ 	.word	0x00000000
        /*00b0*/ 	.short	0x0001
        /*00b2*/ 	.short	0x0008
        /*00b4*/ 	.byte	0x00, 0xf4, 0x21, 0x00


	//----- nvinfo : EIATTR_KPARAM_INFO
	.align		4
.L_33:
        /*00b8*/ 	.byte	0x04, 0x17
        /*00ba*/ 	.short	(.L_35 - .L_34)
.L_34:
        /*00bc*/ 	.word	0x00000000
        /*00c0*/ 	.short	0x0000
        /*00c2*/ 	.short	0x0000
        /*00c4*/ 	.byte	0x00, 0xf4, 0x21, 0x00


	//----- nvinfo : EIATTR_SPARSE_MMA_MASK
	.align		4
.L_35:
        /*00c8*/ 	.byte	0x03, 0x50
        /*00ca*/ 	.short	0x0000


	//----- nvinfo : EIATTR_MAXREG_COUNT
	.align		4
        /*00cc*/ 	.byte	0x03, 0x1b
        /*00ce*/ 	.short	0x00ff


	//----- nvinfo : EIATTR_EXIT_INSTR_OFFSETS
	.align		4
        /*00d0*/ 	.byte	0x04, 0x1c
        /*00d2*/ 	.short	(.L_37 - .L_36)


	//   ....[0]....
.L_36:
        /*00d4*/ 	.word	0x00000c90


	//----- nvinfo : EIATTR_REQNTID
	.align		4
.L_37:
        /*00d8*/ 	.byte	0x04, 0x10
        /*00da*/ 	.short	(.L_39 - .L_38)
.L_38:
        /*00dc*/ 	.word	0x00000080
        /*00e0*/ 	.word	0x00000001
        /*00e4*/ 	.word	0x00000001


	//----- nvinfo : EIATTR_CBANK_PARAM_SIZE
	.align		4
.L_39:
        /*00e8*/ 	.byte	0x03, 0x19
        /*00ea*/ 	.short	0x005c


	//----- nvinfo : EIATTR_PARAM_CBANK
	.align		4
        /*00ec*/ 	.byte	0x04, 0x0a
        /*00ee*/ 	.short	(.L_41 - .L_40)
	.align		4
.L_40:
        /*00f0*/ 	.word	index@(.nv.constant0.triton_poi_fused__native_batch_norm_legit_no_training_add_relu_20)
        /*00f4*/ 	.short	0x0210
        /*00f6*/ 	.short	0x005c


	//----- nvinfo : EIATTR_SW_WAR
	.align		4
.L_41:
        /*00f8*/ 	.byte	0x04, 0x36
        /*00fa*/ 	.short	(.L_43 - .L_42)
.L_42:
        /*00fc*/ 	.word	0x00000008
.L_43:


//--------------------- .nv.callgraph             --------------------------
	.section	.nv.callgraph,"",@"SHT_CUDA_CALLGRAPH"
	.align	4
	.sectionentsize	8
	.align		4
        /*0000*/ 	.word	0x00000000
	.align		4
        /*0004*/ 	.word	0xffffffff
	.align		4
        /*0008*/ 	.word	0x00000000
	.align		4
        /*000c*/ 	.word	0xfffffffe
	.align		4
        /*0010*/ 	.word	0x00000000
	.align		4
        /*0014*/ 	.word	0xfffffffd
	.align		4
        /*0018*/ 	.word	0x00000000
	.align		4
        /*001c*/ 	.word	0xfffffffc


//--------------------- .nv.constant4             --------------------------
	.section	.nv.constant4,"a",@progbits
	.align	8
	.align		8
.nv.constant4:
        /*0000*/ 	.dword	_$_str
	.align		8
        /*0008*/ 	.dword	_$_str_$_2


//--------------------- .text.triton_poi_fused__native_batch_norm_legit_no_training_add_relu_20 --------------------------
	.section	.text.triton_poi_fused__native_batch_norm_legit_no_training_add_relu_20,"ax",@progbits
	.align	128
        .global         triton_poi_fused__native_batch_norm_legit_no_training_add_relu_20
        .type           triton_poi_fused__native_batch_norm_legit_no_training_add_relu_20,@function
        .size           triton_poi_fused__native_batch_norm_legit_no_training_add_relu_20,(.L_x_1 - triton_poi_fused__native_batch_norm_legit_no_training_add_relu_20)
        .other          triton_poi_fused__native_batch_norm_legit_no_training_add_relu_20,@"STO_CUDA_ENTRY STV_DEFAULT"
triton_poi_fused__native_batch_norm_legit_no_training_add_relu_20:
.text.triton_poi_fused__native_batch_norm_legit_no_training_add_relu_20:
[----:B------:R-:W-:Y:S01]  /*0000*/  LDC R1, c[0x0][0x28] ;  /* 0x00000a00ff017b82 */ /* 0x000fe20000000800 */
[----:B------:R-:W1:Y:S07]  /*0010*/  S2R R0, SR_TID.X ;  /* 0x0000000000007919 */ /* 0x000e6e0000002100 */
[----:B------:R-:W2:Y:S01]  /*0020*/  LDC.64 R24, c[0x0][0x228] ;  /* 0x00008a00ff187b82 */ /* 0x000ea20000000a00 */
[----:B------:R-:W-:Y:S01]  /*0030*/  ULDC.64 UR4, c[0x0][0x208] ;  /* 0x0000820000047ab9 */ /* 0x000fe20000000a00 */
[----:B------:R-:W3:Y:S06]  /*0040*/  S2R R5, SR_CTAID.X ;  /* 0x0000000000057919 */ /* 0x000eec0000002500 */
[----:B------:R-:W4:Y:S08]  /*0050*/  LDC.64 R12, c[0x0][0x220] ;  /* 0x00008800ff0c7b82 */ /* 0x000f300000000a00 */
[----:B------:R-:W5:Y:S08]  /*0060*/  LDC.64 R18, c[0x0][0x218] ;  /* 0x00008600ff127b82 */ /* 0x000f700000000a00 */
[----:B------:R-:W5:Y:S01]  /*0070*/  LDC.64 R20, c[0x0][0x230] ;  /* 0x00008c00ff147b82 */ /* 0x000f620000000a00 */
[----:B-1----:R-:W-:-:S07]  /*0080*/  SHF.L.U32 R0, R0, 0x2, RZ ;  /* 0x0000000200007819 */ /* 0x002fce00000006ff */
[----:B------:R-:W1:Y:S01]  /*0090*/  LDC.64 R16, c[0x0][0x238] ;  /* 0x00008e00ff107b82 */ /* 0x000e620000000a00 */
[----:B---3--:R-:W-:Y:S02]  /*00a0*/  SHF.R.S32.HI R3, RZ, 0x15, R5 ;  /* 0x00000015ff037819 */ /* 0x008fe40000011405 */
[----:B------:R-:W-:Y:S02]  /*00b0*/  LOP3.LUT R0, R0, 0x1fc, RZ, 0xc0, !PT ;  /* 0x000001fc00007812 */ /* 0x000fe400078ec0ff */
[----:B------:R-:W-:Y:S02]  /*00c0*/  SGXT R3, R3, 0x1 ;  /* 0x000000010303781a */ /* 0x000fe40000000200 */
[----:B------:R-:W-:-:S04]  /*00d0*/  LEA R2, R5, R0, 0xa ;  /* 0x0000000005027211 */ /* 0x000fc800078e50ff */
[----:B------:R-:W-:-:S04]  /*00e0*/  LEA.HI R3, R3, R2, RZ, 0x9 ;  /* 0x0000000203037211 */ /* 0x000fc800078f48ff */
[----:B------:R-:W-:-:S04]  /*00f0*/  LOP3.LUT R3, R3, 0xfffffe00, RZ, 0xc0, !PT ;  /* 0xfffffe0003037812 */ /* 0x000fc800078ec0ff */
[----:B------:R-:W-:-:S05]  /*0100*/  IADD3 R0, R2, -R3, RZ ;  /* 0x8000000302007210 */ /* 0x000fca0007ffe0ff */
[----:B--2---:R-:W-:-:S06]  /*0110*/  IMAD.WIDE R24, R0, 0x4, R24 ;  /* 0x0000000400187825 */ /* 0x004fcc00078e0218 */
[----:B------:R-:W2:Y:S01]  /*0120*/  LDG.E.EL.128 R24, desc[UR4][R24.64] ;  /* 0x0000000418187981 */ /* 0x000ea2000c2e1d00 */
[----:B----4-:R-:W-:Y:S01]  /*0130*/  IMAD.WIDE R12, R0, 0x4, R12 ;  /* 0x00000004000c7825 */ /* 0x010fe200078e020c */
[----:B------:R-:W-:-:S03]  /*0140*/  HFMA2.MMA R28, -RZ, RZ, 1.625, 0 ;  /* 0x3e800000ff1c7435 */ /* 0x000fc600000001ff */
[----:B-----5:R-:W-:Y:S02]  /*0150*/  IMAD.WIDE R18, R2, 0x4, R18 ;  /* 0x0000000402127825 */ /* 0x020fe400078e0212 */
[----:B------:R-:W3:Y:S04]  /*0160*/  LDG.E.EL.128 R12, desc[UR4][R12.64] ;  /* 0x000000040c0c7981 */ /* 0x000ee8000c2e1d00 */
[----:B------:R-:W3:Y:S04]  /*0170*/  LDG.E.128 R8, desc[UR4][R18.64] ;  /* 0x0000000412087981 */ /* 0x000ee8000c1e1d00 */
[----:B------:R4:W5:Y:S01]  /*0180*/  LDG.E.128 R4, desc[UR4][R18.64+0x800] ;  /* 0x0008000412047981 */ /* 0x000962000c1e1d00 */
[----:B0-----:R-:W-:-:S04]  /*0190*/  IMAD.WIDE R20, R0, 0x4, R20 ;  /* 0x0000000400147825 */ /* 0x001fc800078e0214 */
[----:B-1----:R-:W-:Y:S02]  /*01a0*/  IMAD.WIDE R16, R0, 0x4, R16 ;  /* 0x0000000400107825 */ /* 0x002fe400078e0210 */
[----:B------:R-:W3:Y:S02]  /*01b0*/  LDG.E.EL.128 R20, desc[UR4][R20.64] ;  /* 0x0000000414147981 */ /* 0x000ee4000c2e1d00 */
[----:B--2---:R-:W-:-:S04]  /*01c0*/  FADD R3, R24, 9.9999997473787516356e-06 ;  /* 0x3727c5ac18037421 */ /* 0x004fc80000000000 */
[----:B------:R-:W0:Y:S02]  /*01d0*/  MUFU.SQRT R29, R3 ;  /* 0x00000003001d7308 */ /* 0x000e240000002000 */
[C---:B0-----:R-:W-:Y:S02]  /*01e0*/  FSETP.GT.AND P0, PT, R29.reuse, 8.50705917302346158658e+37, PT ;  /* 0x7e8000001d00780b */ /* 0x041fe40003f04000 */
[----:B------:R-:W-:-:S11]  /*01f0*/  FSETP.GEU.AND P1, PT, R29, 1.175494350822287508e-38, PT ;  /* 0x008000001d00780b */ /* 0x000fd60003f2e000 */
[----:B------:R-:W-:-:S04]  /*0200*/  @P0 FMUL R29, R29, 0.25 ;  /* 0x3e8000001d1d0820 */ /* 0x000fc80000400000 */
[----:B------:R-:W-:Y:S01]  /*0210*/  @!P1 FMUL R29, R29, 16777216 ;  /* 0x4b8000001d1d9820 */ /* 0x000fe20000400000 */
[----:B----4-:R-:W-:-:S05]  /*0220*/  FSEL R18, R28, 1, P0 ;  /* 0x3f8000001c127808 */ /* 0x010fca0000000000 */
[----:B------:R-:W0:Y:S01]  /*0230*/  MUFU.RCP R29, R29 ;  /* 0x0000001d001d7308 */ /* 0x000e220000001000 */
[----:B------:R-:W-:-:S04]  /*0240*/  @!P1 FMUL R18, R18, 16777216 ;  /* 0x4b80000012129820 */ /* 0x000fc80000400000 */
[----:B0-----:R-:W-:Y:S02]  /*0250*/  FMUL R3, R29, R18 ;  /* 0x000000121d037220 */ /* 0x001fe40000400000 */
[----:B------:R-:W2:Y:S01]  /*0260*/  LDG.E.EL.128 R16, desc[UR4][R16.64] ;  /* 0x0000000410107981 */ /* 0x000ea2000c2e1d00 */
[----:B------:R-:W-:-:S04]  /*0270*/  FADD R25, R25, 9.9999997473787516356e-06 ;  /* 0x3727c5ac19197421 */ /* 0x000fc80000000000 */
[----:B------:R-:W0:Y:S01]  /*0280*/  MUFU.SQRT R24, R25 ;  /* 0x0000001900187308 */ /* 0x000e220000002000 */
[----:B------:R-:W-:-:S07]  /*0290*/  FADD R26, R26, 9.9999997473787516356e-06 ;  /* 0x3727c5ac1a1a7421 */ /* 0x000fce0000000000 */
[----:B------:R-:W1:Y:S01]  /*02a0*/  MUFU.SQRT R26, R26 ;  /* 0x0000001a001a7308 */ /* 0x000e620000002000 */
[C---:B0-----:R-:W-:Y:S02]  /*02b0*/  FSETP.GT.AND P0, PT, R24.reuse, 8.50705917302346158658e+37, PT ;  /* 0x7e8000001800780b */ /* 0x041fe40003f04000 */
[----:B------:R-:W-:Y:S01]  /*02c0*/  FSETP.GEU.AND P3, PT, R24, 1.175494350822287508e-38, PT ;  /* 0x008000001800780b */ /* 0x000fe20003f6e000 */
[----:B------:R-:W-:-:S04]  /*02d0*/  FADD R27, R27, 9.9999997473787516356e-06 ;  /* 0x3727c5ac1b1b7421 */ /* 0x000fc80000000000 */
[----:B------:R-:W0:Y:S06]  /*02e0*/  MUFU.SQRT R29, R27 ;  /* 0x0000001b001d7308 */ /* 0x000e2c0000002000 */
[----:B------:R-:W-:Y:S01]  /*02f0*/  @P0 FMUL R24, R24, 0.25 ;  /* 0x3e80000018180820 */ /* 0x000fe20000400000 */
[----:B-1----:R-:W-:-:S03]  /*0300*/  FSETP.GT.AND P1, PT, R26, 8.50705917302346158658e+37, PT ;  /* 0x7e8000001a00780b */ /* 0x002fc60003f24000 */
[----:B------:R-:W-:Y:S01]  /*0310*/  @!P3 FMUL R24, R24, 16777216 ;  /* 0x4b8000001818b820 */ /* 0x000fe20000400000 */
[--C-:B---3--:R-:W-:Y:S01]  /*0320*/  FADD R8, R8, -R12.reuse ;  /* 0x8000000c08087221 */ /* 0x108fe20000000000 */
[----:B-----5:R-:W-:Y:S02]  /*0330*/  FADD R4, R4, -R12 ;  /* 0x8000000c04047221 */ /* 0x020fe40000000000 */
[----:B------:R-:W1:Y:S01]  /*0340*/  MUFU.RCP R12, R24 ;  /* 0x00000018000c7308 */ /* 0x000e620000001000 */
[----:B------:R-:W-:Y:S02]  /*0350*/  FSETP.GEU.AND P4, PT, R26, 1.175494350822287508e-38, PT ;  /* 0x008000001a00780b */ /* 0x000fe40003f8e000 */
[----:B------:R-:W-:Y:S02]  /*0360*/  FSEL R25, R28, 1, P0 ;  /* 0x3f8000001c197808 */ /* 0x000fe40000000000 */
[----:B0-----:R-:W-:Y:S01]  /*0370*/  FSETP.GT.AND P2, PT, R29, 8.50705917302346158658e+37, PT ;  /* 0x7e8000001d00780b */ /* 0x001fe20003f44000 */
[----:B------:R-:W-:-:S02]  /*0380*/  @P1 FMUL R26, R26, 0.25 ;  /* 0x3e8000001a1a1820 */ /* 0x000fc40000400000 */
[----:B------:R-:W-:Y:S01]  /*0390*/  @!P3 FMUL R25, R25, 16777216 ;  /* 0x4b8000001919b820 */ /* 0x000fe20000400000 */
[----:B------:R-:W-:Y:S01]  /*03a0*/  FMUL R8, R3, R8 ;  /* 0x0000000803087220 */ /* 0x000fe20000400000 */
[----:B------:R-:W-:Y:S01]  /*03b0*/  FSETP.GEU.AND P0, PT, R29, 1.175494350822287508e-38, PT ;  /* 0x008000001d00780b */ /* 0x000fe20003f0e000 */
[----:B------:R-:W-:-:S03]  /*03c0*/  FMUL R4, R3, R4 ;  /* 0x0000000403047220 */ /* 0x000fc60000400000 */
[----:B------:R-:W-:Y:S01]  /*03d0*/  @!P4 FMUL R26, R26, 16777216 ;  /* 0x4b8000001a1ac820 */ /* 0x000fe20000400000 */
[----:B-1----:R-:W-:Y:S02]  /*03e0*/  FMUL R12, R12, R25 ;  /* 0x000000190c0c7220 */ /* 0x002fe40000400000 */
[----:B------:R-:W0:Y:S01]  /*03f0*/  LDC.64 R24, c[0x0][0x250] ;  /* 0x00009400ff187b82 */ /* 0x000e220000000a00 */
[----:B------:R-:W-:Y:S01]  /*0400*/  @P2 FMUL R29, R29, 0.25 ;  /* 0x3e8000001d1d2820 */ /* 0x000fe20000400000 */
[----:B------:R-:W-:-:S04]  /*0410*/  FSEL R27, R28, 1, P1 ;  /* 0x3f8000001c1b7808 */ /* 0x000fc80000800000 */
[----:B------:R-:W-:Y:S01]  /*0420*/  @!P0 FMUL R29, R29, 16777216 ;  /* 0x4b8000001d1d8820 */ /* 0x000fe20000400000 */
[----:B------:R-:W-:Y:S01]  /*0430*/  @!P4 FMUL R27, R27, 16777216 ;  /* 0x4b8000001b1bc820 */ /* 0x000fe20000400000 */
[----:B0-----:R-:W-:-:S04]  /*0440*/  IMAD.WIDE R24, R0, 0x4, R24 ;  /* 0x0000000400187825 */ /* 0x001fc800078e0218 */
[C-C-:B--2---:R-:W-:Y:S02]  /*0450*/  FFMA R3, R20.reuse, R8, R16.reuse ;  /* 0x0000000814037223 */ /* 0x144fe40000000010 */
[----:B------:R-:W0:Y:S01]  /*0460*/  MUFU.RCP R8, R26 ;  /* 0x0000001a00087308 */ /* 0x000e220000001000 */
[----:B------:R-:W-:-:S07]  /*0470*/  FFMA R16, R20, R4, R16 ;  /* 0x0000000414107223 */ /* 0x000fce0000000010 */
[----:B------:R-:W1:Y:S01]  /*0480*/  MUFU.RCP R4, R29 ;  /* 0x0000001d00047308 */ /* 0x000e620000001000 */
[----:B0-----:R-:W-:Y:S01]  /*0490*/  FMUL R8, R8, R27 ;  /* 0x0000001b08087220 */ /* 0x001fe20000400000 */
[----:B------:R-:W-:-:S05]  /*04a0*/  FSEL R27, R28, 1, P2 ;  /* 0x3f8000001c1b7808 */ /* 0x000fca0001000000 */
[----:B------:R-:W-:-:S04]  /*04b0*/  @!P0 FMUL R27, R27, 16777216 ;  /* 0x4b8000001b1b8820 */ /* 0x000fc80000400000 */
[----:B-1----:R-:W-:Y:S02]  /*04c0*/  FMUL R4, R4, R27 ;  /* 0x0000001b04047220 */ /* 0x002fe40000400000 */
[----:B------:R-:W2:Y:S01]  /*04d0*/  LDG.E.EL.128 R24, desc[UR4][R24.64] ;  /* 0x0000000418187981 */ /* 0x000ea2000c2e1d00 */
[--C-:B------:R-:W-:Y:S01]  /*04e0*/  FADD R20, R5, -R13.reuse ;  /* 0x8000000d05147221 */ /* 0x100fe20000000000 */
[----:B------:R-:W-:Y:S01]  /*04f0*/  FADD R9, R9, -R13 ;  /* 0x8000000d09097221 */ /* 0x000fe20000000000 */
[----:B------:R-:W-:Y:S01]  /*0500*/  FADD R10, R10, -R14 ;  /* 0x8000000e0a0a7221 */ /* 0x000fe20000000000 */
[--C-:B------:R-:W-:Y:S01]  /*0510*/  FADD R11, R11, -R15.reuse ;  /* 0x8000000f0b0b7221 */ /* 0x100fe20000000000 */
[----:B------:R-:W-:Y:S01]  /*0520*/  FADD R7, R7, -R15 ;  /* 0x8000000f07077221 */ /* 0x000fe20000000000 */
[----:B--2---:R-:W-:Y:S01]  /*0530*/  FADD R5, R24, 9.9999997473787516356e-06 ;  /* 0x3727c5ac18057421 */ /* 0x004fe20000000000 */
[----:B------:R-:W-:-:S05]  /*0540*/  FADD R13, R25, 9.9999997473787516356e-06 ;  /* 0x3727c5ac190d7421 */ /* 0x000fca0000000000 */
[----:B------:R-:W0:Y:S08]  /*0550*/  MUFU.SQRT R5, R5 ;  /* 0x0000000500057308 */ /* 0x000e300000002000 */
[----:B------:R-:W1:Y:S01]  /*0560*/  MUFU.SQRT R13, R13 ;  /* 0x0000000d000d7308 */ /* 0x000e620000002000 */
[----:B------:R-:W-:Y:S01]  /*0570*/  FADD R27, R27, 9.9999997473787516356e-06 ;  /* 0x3727c5ac1b1b7421 */ /* 0x000fe20000000000 */
[----:B------:R-:W-:Y:S01]  /*0580*/  FADD R26, R26, 9.9999997473787516356e-06 ;  /* 0x3727c5ac1a1a7421 */ /* 0x000fe20000000000 */
[----:B------:R-:W-:Y:S01]  /*0590*/  FADD R24, R6, -R14 ;  /* 0x8000000e06187221 */ /* 0x000fe20000000000 */
[----:B0-----:R-:W-:-:S04]  /*05a0*/  FSETP.GT.AND P6, PT, R5, 8.50705917302346158658e+37, PT ;  /* 0x7e8000000500780b */ /* 0x001fc80003fc4000 */
[----:B------:R-:W0:Y:S01]  /*05b0*/  MUFU.SQRT R6, R27 ;  /* 0x0000001b00067308 */ /* 0x000e220000002000 */
[----:B------:R-:W-:Y:S02]  /*05c0*/  FSETP.GEU.AND P5, PT, R5, 1.175494350822287508e-38, PT ;  /* 0x008000000500780b */ /* 0x000fe40003fae000 */
[----:B-1----:R-:W-:-:S05]  /*05d0*/  FSETP.GT.AND P4, PT, R13, 8.50705917302346158658e+37, PT ;  /* 0x7e8000000d00780b */ /* 0x002fca0003f84000 */
[----:B------:R1:W2:Y:S01]  /*05e0*/  MUFU.SQRT R14, R26 ;  /* 0x0000001a000e7308 */ /* 0x0002a20000002000 */
[----:B------:R-:W-:Y:S01]  /*05f0*/  FSETP.GEU.AND P1, PT, R13, 1.175494350822287508e-38, PT ;  /* 0x008000000d00780b */ /* 0x000fe20003f2e000 */
[----:B------:R-:W-:-:S04]  /*0600*/  @P6 FMUL R5, R5, 0.25 ;  /* 0x3e80000005056820 */ /* 0x000fc80000400000 */
[----:B------:R-:W-:Y:S01]  /*0610*/  @!P5 FMUL R5, R5, 16777216 ;  /* 0x4b8000000505d820 */ /* 0x000fe20000400000 */
[----:B0-----:R-:W-:Y:S01]  /*0620*/  FSETP.GT.AND P2, PT, R6, 8.50705917302346158658e+37, PT ;  /* 0x7e8000000600780b */ /* 0x001fe20003f44000 */
[C---:B-1----:R-:W-:Y:S01]  /*0630*/  FMUL R26, R12.reuse, R9 ;  /* 0x000000090c1a7220 */ /* 0x042fe20000400000 */
[----:B------:R-:W-:Y:S01]  /*0640*/  @P4 FMUL R13, R13, 0.25 ;  /* 0x3e8000000d0d4820 */ /* 0x000fe20000400000 */
[----:B------:R0:W1:Y:S01]  /*0650*/  MUFU.RCP R9, R5 ;  /* 0x0000000500097308 */ /* 0x0000620000001000 */
[----:B------:R-:W-:Y:S01]  /*0660*/  FMUL R12, R12, R20 ;  /* 0x000000140c0c7220 */ /* 0x000fe20000400000 */
[C---:B--2---:R-:W-:Y:S02]  /*0670*/  FSETP.GT.AND P3, PT, R14.reuse, 8.50705917302346158658e+37, PT ;  /* 0x7e8000000e00780b */ /* 0x044fe40003f64000 */
[----:B------:R-:W-:Y:S01]  /*0680*/  @!P1 FMUL R13, R13, 16777216 ;  /* 0x4b8000000d0d9820 */ /* 0x000fe20000400000 */
[----:B------:R-:W-:Y:S01]  /*0690*/  FSETP.GEU.AND P0, PT, R14, 1.175494350822287508e-38, PT ;  /* 0x008000000e00780b */ /* 0x000fe20003f0e000 */
[----:B------:R-:W-:Y:S01]  /*06a0*/  FFMA R20, R21, R26, R17 ;  /* 0x0000001a15147223 */ /* 0x000fe20000000011 */
[----:B0-----:R-:W-:-:S02]  /*06b0*/  FSEL R5, R28, 1, P6 ;  /* 0x3f8000001c057808 */ /* 0x001fc40003000000 */
[----:B------:R-:W-:Y:S01]  /*06c0*/  FSETP.GEU.AND P6, PT, R6, 1.175494350822287508e-38, PT ;  /* 0x008000000600780b */ /* 0x000fe20003fce000 */
[----:B------:R-:W-:Y:S01]  /*06d0*/  FFMA R21, R21, R12, R17 ;  /* 0x0000000c15157223 */ /* 0x000fe20000000011 */
[----:B------:R0:W2:Y:S01]  /*06e0*/  MUFU.RCP R27, R13 ;  /* 0x0000000d001b7308 */ /* 0x0000a20000001000 */
[C---:B------:R-:W-:Y:S01]  /*06f0*/  FMUL R15, R8.reuse, R24 ;  /* 0x00000018080f7220 */ /* 0x040fe20000400000 */
[----:B------:R-:W-:Y:S01]  /*0700*/  FMUL R25, R8, R10 ;  /* 0x0000000a08197220 */ /* 0x000fe20000400000 */
[----:B------:R-:W-:Y:S02]  /*0710*/  FMUL R24, R4, R11 ;  /* 0x0000000b04187220 */ /* 0x000fe40000400000 */
[----:B------:R-:W3:Y:S01]  /*0720*/  LDC.64 R10, c[0x0][0x240] ;  /* 0x00009000ff0a7b82 */ /* 0x000ee20000000a00 */
[----:B------:R-:W-:Y:S01]  /*0730*/  @P2 FMUL R6, R6, 0.25 ;  /* 0x3e80000006062820 */ /* 0x000fe20000400000 */
[----:B------:R-:W-:-:S06]  /*0740*/  @P3 FMUL R14, R14, 0.25 ;  /* 0x3e8000000e0e3820 */ /* 0x000fcc0000400000 */
[----:B0-----:R-:W0:Y:S01]  /*0750*/  LDC.64 R12, c[0x0][0x248] ;  /* 0x00009200ff0c7b82 */ /* 0x001e220000000a00 */
[----:B------:R-:W-:Y:S01]  /*0760*/  @!P6 FMUL R6, R6, 16777216 ;  /* 0x4b8000000606e820 */ /* 0x000fe20000400000 */
[----:B------:R-:W-:-:S04]  /*0770*/  @!P0 FMUL R14, R14, 16777216 ;  /* 0x4b8000000e0e8820 */ /* 0x000fc80000400000 */
[----:B------:R3:W4:Y:S01]  /*0780*/  MUFU.RCP R26, R14 ;  /* 0x0000000e001a7308 */ /* 0x0007220000001000 */
[----:B------:R-:W-:Y:S01]  /*0790*/  FMUL R17, R4, R7 ;  /* 0x0000000704117220 */ /* 0x000fe20000400000 */
[C-C-:B------:R-:W-:Y:S01]  /*07a0*/  FFMA R25, R22.reuse, R25, R18.reuse ;  /* 0x0000001916197223 */ /* 0x140fe20000000012 */
[----:B------:R-:W-:-:S05]  /*07b0*/  FFMA R18, R22, R15, R18 ;  /* 0x0000000f16127223 */ /* 0x000fca0000000012 */
[----:B------:R-:W5:Y:S01]  /*07c0*/  MUFU.RCP R6, R6 ;  /* 0x0000000600067308 */ /* 0x000f620000001000 */
[----:B------:R-:W-:Y:S01]  /*07d0*/  @!P5 FMUL R5, R5, 16777216 ;  /* 0x4b8000000505d820 */ /* 0x000fe20000400000 */
[C---:B------:R-:W-:Y:S02]  /*07e0*/  FSEL R7, R28.reuse, 1, P4 ;  /* 0x3f8000001c077808 */ /* 0x040fe40002000000 */
[C---:B------:R-:W-:Y:S02]  /*07f0*/  FSEL R4, R28.reuse, 1, P3 ;  /* 0x3f8000001c047808 */ /* 0x040fe40001800000 */
[----:B------:R-:W-:Y:S01]  /*0800*/  FSEL R22, R28, 1, P2 ;  /* 0x3f8000001c167808 */ /* 0x000fe20001000000 */
[----:B-1----:R-:W-:Y:S01]  /*0810*/  FMUL R28, R9, R5 ;  /* 0x00000005091c7220 */ /* 0x002fe20000400000 */
[----:B------:R-:W-:Y:S01]  /*0820*/  @!P1 FMUL R7, R7, 16777216 ;  /* 0x4b80000007079820 */ /* 0x000fe20000400000 */
[----:B------:R-:W-:Y:S01]  /*0830*/  @!P0 FMUL R4, R4, 16777216 ;  /* 0x4b80000004048820 */ /* 0x000fe20000400000 */
[----:B0-----:R-:W-:-:S04]  /*0840*/  IMAD.WIDE R8, R0, 0x4, R12 ;  /* 0x0000000400087825 */ /* 0x001fc800078e020c */
[----:B------:R-:W-:Y:S01]  /*0850*/  @!P6 FMUL R22, R22, 16777216 ;  /* 0x4b8000001616e820 */ /* 0x000fe20000400000 */
[----:B---3--:R-:W-:-:S04]  /*0860*/  IMAD.WIDE R14, R2, 0x4, R10 ;  /* 0x00000004020e7825 */ /* 0x008fc800078e020a */
[----:B--2---:R-:W-:Y:S01]  /*0870*/  FMUL R27, R27, R7 ;  /* 0x000000071b1b7220 */ /* 0x004fe20000400000 */
[----:B----4-:R-:W-:Y:S01]  /*0880*/  FMUL R26, R26, R4 ;  /* 0x000000041a1a7220 */ /* 0x010fe20000400000 */
[----:B-----5:R-:W-:Y:S01]  /*0890*/  FMUL R22, R6, R22 ;  /* 0x0000001606167220 */ /* 0x020fe20000400000 */
[----:B------:R-:W2:Y:S04]  /*08a0*/  LDG.E.EL.128 R8, desc[UR4][R8.64] ;  /* 0x0000000408087981 */ /* 0x000ea8000c2e1d00 */
[----:B------:R-:W2:Y:S04]  /*08b0*/  LDG.E.128 R4, desc[UR4][R14.64] ;  /* 0x000000040e047981 */ /* 0x000ea8000c1e1d00 */
[----:B------:R-:W3:Y:S01]  /*08c0*/  LDG.E.128 R12, desc[UR4][R14.64+0x800] ;  /* 0x000800040e0c7981 */ /* 0x000ee2000c1e1d00 */
[----:B--2---:R-:W-:Y:S01]  /*08d0*/  FADD R4, R4, -R8 ;  /* 0x8000000804047221 */ /* 0x004fe20000000000 */
[--C-:B------:R-:W-:Y:S01]  /*08e0*/  FADD R5, R5, -R9.reuse ;  /* 0x8000000905057221 */ /* 0x100fe20000000000 */
[----:B------:R-:W-:Y:S01]  /*08f0*/  FADD R6, R6, -R10 ;  /* 0x8000000a06067221 */ /* 0x000fe20000000000 */
[----:B---3--:R-:W-:Y:S01]  /*0900*/  FADD R8, R12, -R8 ;  /* 0x800000080c087221 */ /* 0x008fe20000000000 */
[----:B------:R-:W-:Y:S01]  /*0910*/  FADD R9, R13, -R9 ;  /* 0x800000090d097221 */ /* 0x000fe20000000000 */
[----:B------:R-:W-:Y:S01]  /*0920*/  FADD R10, R14, -R10 ;  /* 0x8000000a0e0a7221 */ /* 0x000fe20000000000 */
[C---:B------:R-:W-:Y:S01]  /*0930*/  FMUL R13, R28.reuse, R4 ;  /* 0x000000041c0d7220 */ /* 0x040fe20000400000 */
[C---:B------:R-:W-:Y:S01]  /*0940*/  FMUL R14, R27.reuse, R5 ;  /* 0x000000051b0e7220 */ /* 0x040fe20000400000 */
[----:B------:R-:W-:Y:S01]  /*0950*/  FMUL R28, R28, R8 ;  /* 0x000000081c1c7220 */ /* 0x000fe20000400000 */
[----:B------:R-:W-:Y:S01]  /*0960*/  FMUL R27, R27, R9 ;  /* 0x000000091b1b7220 */ /* 0x000fe20000400000 */
[----:B------:R-:W0:Y:S08]  /*0970*/  LDC.64 R4, c[0x0][0x258] ;  /* 0x00009600ff047b82 */ /* 0x000e300000000a00 */
[----:B------:R-:W1:Y:S01]  /*0980*/  LDC.64 R8, c[0x0][0x260] ;  /* 0x00009800ff087b82 */ /* 0x000e620000000a00 */
[--C-:B------:R-:W-:Y:S01]  /*0990*/  FADD R12, R7, -R11.reuse ;  /* 0x8000000b070c7221 */ /* 0x100fe20000000000 */
[----:B------:R-:W-:Y:S01]  /*09a0*/  FADD R15, R15, -R11 ;  /* 0x8000000b0f0f7221 */ /* 0x000fe20000000000 */
[----:B0-----:R-:W-:-:S04]  /*09b0*/  IMAD.WIDE R4, R0, 0x4, R4 ;  /* 0x0000000400047825 */ /* 0x001fc800078e0204 */
[----:B-1----:R-:W-:-:S04]  /*09c0*/  IMAD.WIDE R8, R0, 0x4, R8 ;  /* 0x0000000400087825 */ /* 0x002fc800078e0208 */
[C---:B------:R-:W-:Y:S01]  /*09d0*/  FMUL R0, R26.reuse, R6 ;  /* 0x000000061a007220 */ /* 0x040fe20000400000 */
[----:B------:R-:W-:Y:S01]  /*09e0*/  FMUL R26, R26, R10 ;  /* 0x0000000a1a1a7220 */ /* 0x000fe20000400000 */
[----:B------:R-:W2:Y:S04]  /*09f0*/  LDG.E.EL.128 R4, desc[UR4][R4.64] ;  /* 0x0000000404047981 */ /* 0x000ea8000c2e1d00 */
[----:B------:R-:W2:Y:S01]  /*0a00*/  LDG.E.EL.128 R8, desc[UR4][R8.64] ;  /* 0x0000000408087981 */ /* 0x000ea2000c2e1d00 */
[C-C-:B------:R-:W-:Y:S01]  /*0a10*/  FFMA R24, R23.reuse, R24, R19.reuse ;  /* 0x0000001817187223 */ /* 0x140fe20000000013 */
[----:B------:R-:W-:Y:S01]  /*0a20*/  FFMA R17, R23, R17, R19 ;  /* 0x0000001117117223 */ /* 0x000fe20000000013 */
[C---:B------:R-:W-:Y:S01]  /*0a30*/  FMUL R12, R22.reuse, R12 ;  /* 0x0000000c160c7220 */ /* 0x040fe20000400000 */
[----:B------:R-:W-:Y:S01]  /*0a40*/  FMUL R22, R22, R15 ;  /* 0x0000000f16167220 */ /* 0x000fe20000400000 */
[C-C-:B--2---:R-:W-:Y:S01]  /*0a50*/  FFMA R23, R5.reuse, R14, R9.reuse ;  /* 0x0000000e05177223 */ /* 0x144fe20000000009 */
[C-C-:B------:R-:W-:Y:S01]  /*0a60*/  FFMA R13, R4.reuse, R13, R8.reuse ;  /* 0x0000000d040d7223 */ /* 0x140fe20000000008 */
[----:B------:R-:W-:Y:S01]  /*0a70*/  FFMA R19, R4, R28, R8 ;  /* 0x0000001c04137223 */ /* 0x000fe20000000008 */
[----:B------:R-:W-:-:S02]  /*0a80*/  FFMA R14, R5, R27, R9 ;  /* 0x0000001b050e7223 */ /* 0x000fc40000000009 */
[----:B------:R-:W0:Y:S01]  /*0a90*/  LDC.64 R4, c[0x0][0x210] ;  /* 0x00008400ff047b82 */ /* 0x000e220000000a00 */
[----:B------:R-:W-:Y:S01]  /*0aa0*/  FADD R8, R13, R3 ;  /* 0x000000030d087221 */ /* 0x000fe20000000000 */
[C-C-:B------:R-:W-:Y:S01]  /*0ab0*/  FFMA R0, R6.reuse, R0, R10.reuse ;  /* 0x0000000006007223 */ /* 0x140fe2000000000a */
[----:B------:R-:W-:Y:S01]  /*0ac0*/  FFMA R15, R6, R26, R10 ;  /* 0x0000001a060f7223 */ /* 0x000fe2000000000a */
[C-C-:B------:R-:W-:Y:S01]  /*0ad0*/  FFMA R9, R7.reuse, R12, R11.reuse ;  /* 0x0000000c07097223 */ /* 0x140fe2000000000b */
[----:B------:R-:W-:Y:S01]  /*0ae0*/  FFMA R22, R7, R22, R11 ;  /* 0x0000001607167223 */ /* 0x000fe2000000000b */
[----:B------:R-:W-:Y:S01]  /*0af0*/  FSETP.GEU.AND P6, PT, R3, -R13, PT ;  /* 0x8000000d0300720b */ /* 0x000fe20003fce000 */
[----:B------:R-:W-:Y:S01]  /*0b00*/  FADD R10, R0, R25 ;  /* 0x00000019000a7221 */ /* 0x000fe20000000000 */
[----:B------:R-:W-:Y:S01]  /*0b10*/  FSETP.GEU.AND P5, PT, R20, -R23, PT ;  /* 0x800000171400720b */ /* 0x000fe20003fae000 */
[----:B------:R-:W-:Y:S01]  /*0b20*/  FADD R20, R23, R20 ;  /* 0x0000001417147221 */ /* 0x000fe20000000000 */
[----:B------:R-:W-:Y:S01]  /*0b30*/  FSETP.GEU.AND P3, PT, R16, -R19, PT ;  /* 0x800000131000720b */ /* 0x000fe20003f6e000 */
[----:B------:R-:W-:Y:S01]  /*0b40*/  FADD R16, R19, R16 ;  /* 0x0000001013107221 */ /* 0x000fe20000000000 */
[----:B------:R-:W-:Y:S01]  /*0b50*/  FSETP.GEU.AND P2, PT, R21, -R14, PT ;  /* 0x8000000e1500720b */ /* 0x000fe20003f4e000 */
[----:B------:R-:W-:Y:S01]  /*0b60*/  FADD R14, R14, R21 ;  /* 0x000000150e0e7221 */ /* 0x000fe20000000000 */
[----:B------:R-:W-:Y:S01]  /*0b70*/  FADD R6, R15, R18 ;  /* 0x000000120f067221 */ /* 0x000fe20000000000 */
[----:B------:R-:W-:Y:S01]  /*0b80*/  FADD R7, R22, R17 ;  /* 0x0000001116077221 */ /* 0x000fe20000000000 */
[----:B------:R-:W-:Y:S01]  /*0b90*/  FSEL R8, R8, RZ, P6 ;  /* 0x000000ff08087208 */ /* 0x000fe20003000000 */
[----:B------:R-:W-:Y:S01]  /*0ba0*/  FADD R11, R9, R24 ;  /* 0x00000018090b7221 */ /* 0x000fe20000000000 */
[----:B------:R-:W-:-:S02]  /*0bb0*/  FSETP.GEU.AND P4, PT, R25, -R0, PT ;  /* 0x800000001900720b */ /* 0x000fc40003f8e000 */
[----:B------:R-:W-:Y:S02]  /*0bc0*/  FSETP.GEU.AND P1, PT, R18, -R15, PT ;  /* 0x8000000f1200720b */ /* 0x000fe40003f2e000 */
[----:B------:R-:W-:Y:S02]  /*0bd0*/  FSETP.GEU.AND P0, PT, R17, -R22, PT ;  /* 0x800000161100720b */ /* 0x000fe40003f0e000 */
[----:B------:R-:W-:Y:S01]  /*0be0*/  FSETP.GEU.AND P6, PT, R24, -R9, PT ;  /* 0x800000091800720b */ /* 0x000fe20003fce000 */
[----:B0-----:R-:W-:Y:S01]  /*0bf0*/  IMAD.WIDE R2, R2, 0x4, R4 ;  /* 0x0000000402027825 */ /* 0x001fe200078e0204 */
[----:B------:R-:W-:Y:S02]  /*0c00*/  FSEL R9, R20, RZ, P5 ;  /* 0x000000ff14097208 */ /* 0x000fe40002800000 */
[----:B------:R-:W-:Y:S02]  /*0c10*/  FSEL R10, R10, RZ, P4 ;  /* 0x000000ff0a0a7208 */ /* 0x000fe40002000000 */
[----:B------:R-:W-:-:S02]  /*0c20*/  FSEL R4, R16, RZ, P3 ;  /* 0x000000ff10047208 */ /* 0x000fc40001800000 */
[----:B------:R-:W-:Y:S02]  /*0c30*/  FSEL R5, R14, RZ, P2 ;  /* 0x000000ff0e057208 */ /* 0x000fe40001000000 */
[----:B------:R-:W-:Y:S02]  /*0c40*/  FSEL R6, R6, RZ, P1 ;  /* 0x000000ff06067208 */ /* 0x000fe40000800000 */
[----:B------:R-:W-:Y:S02]  /*0c50*/  FSEL R11, R11, RZ, P6 ;  /* 0x000000ff0b0b7208 */ /* 0x000fe40003000000 */
[----:B------:R-:W-:-:S03]  /*0c60*/  FSEL R7, R7, RZ, P0 ;  /* 0x000000ff07077208 */ /* 0x000fc60000000000 */
[----:B------:R-:W-:Y:S04]  /*0c70*/  STG.E.128 desc[UR4][R2.64], R8 ;  /* 0x0000000802007986 */ /* 0x000fe8000c101d04 */
[----:B------:R-:W-:Y:S01]  /*0c80*/  STG.E.128 desc[UR4][R2.64+0x800], R4 ;  /* 0x0008000402007986 */ /* 0x000fe2000c101d04 */
[----:B------:R-:W-:Y:S05]  /*0c90*/  EXIT ;  /* 0x000000000000794d */ /* 0x000fea0003800000 */
.L_x_0:
[----:B------:R-:W-:-:S00]  /*0ca0*/  BRA `(.L_x_0) ;  /* 0xfffffffc00fc7947 */ /* 0x000fc0000383ffff */
[----:B------:R-:W-:-:S00]  /*0cb0*/  NOP ;  /* 0x0000000000007918 */ /* 0x000fc00000000000 */
        /* <DEDUP_REMOVED lines=12> */
.L_x_1:


//--------------------- .nv.global.init           --------------------------
	.section	.nv.global.init,"aw",@progbits
.nv.global.init:
	.type		_$_str,@object
	.size		_$_str,(_$_str_$_2 - _$_str)
_$_str:
        /*0000*/ 	.byte	0x5f, 0x5f, 0x43, 0x55, 0x44, 0x41, 0x5f, 0x46, 0x54, 0x5a, 0x00
	.type		_$_str_$_2,@object
	.size		_$_str_$_2,(.L_1 - _$_str_$_2)
_$_str_$_2:
        /*000b*/ 	.byte	0x5f, 0x5f, 0x43, 0x55, 0x44, 0x41, 0x5f, 0x50, 0x52, 0x45, 0x43, 0x5f, 0x53, 0x51, 0x52, 0x54
        /*001b*/ 	.byte	0x00
.L_1:


//--------------------- .nv.constant0.triton_poi_fused__native_batch_norm_legit_no_training_add_relu_20 --------------------------
	.section	.nv.constant0.triton_poi_fused__native_batch_norm_legit_no_training_add_relu_20,"a",@progbits
	.sectionflags	@""
	.align	4
.nv.constant0.triton_poi_fused__native_batch_norm_legit_no_training_add_relu_20:
	.zero		620
